//
// Generated by NVIDIA NVVM Compiler
//
// Compiler Build ID: CL-36424714
// Cuda compilation tools, release 13.0, V13.0.88
// Based on NVVM 20.0.0
//

.version 9.0
.target sm_100
.address_size 64

	// .globl	_Z9calc_nextPdS_S_

.visible .entry _Z9calc_nextPdS_S_(
	.param .u64 .ptr .align 1 _Z9calc_nextPdS_S__param_0,
	.param .u64 .ptr .align 1 _Z9calc_nextPdS_S__param_1,
	.param .u64 .ptr .align 1 _Z9calc_nextPdS_S__param_2
)
{
	.reg .pred 	%p<7>;
	.reg .b32 	%r<18>;
	.reg .b64 	%rd<18>;
	.reg .b64 	%fd<21>;

	ld.param.u64 	%rd4, [_Z9calc_nextPdS_S__param_0];
	ld.param.u64 	%rd5, [_Z9calc_nextPdS_S__param_1];
	ld.param.u64 	%rd6, [_Z9calc_nextPdS_S__param_2];
	mov.u32 	%r8, %ctaid.x;
	mov.u32 	%r1, %ntid.x;
	mov.u32 	%r9, %tid.x;
	mad.lo.s32 	%r17, %r8, %r1, %r9;
	setp.gt.s32 	%p1, %r17, 10200;
	@%p1 bra 	$L__BB0_8;
	cvta.to.global.u64 	%rd1, %rd5;
	mov.u32 	%r10, %nctaid.x;
	mul.lo.s32 	%r3, %r1, %r10;
	cvta.to.global.u64 	%rd2, %rd6;
	cvta.to.global.u64 	%rd3, %rd4;
$L__BB0_2:
	mul.hi.s32 	%r11, %r17, 680390859;
	shr.u32 	%r12, %r11, 31;
	shr.s32 	%r13, %r11, 4;
	add.s32 	%r6, %r13, %r12;
	mul.lo.s32 	%r14, %r6, 101;
	sub.s32 	%r5, %r17, %r14;
	mov.f64 	%fd20, 0d0000000000000000;
	setp.eq.s32 	%p2, %r5, 0;
	@%p2 bra 	$L__BB0_7;
	setp.eq.s32 	%p3, %r5, 100;
	@%p3 bra 	$L__BB0_7;
	setp.eq.s32 	%p4, %r6, 0;
	@%p4 bra 	$L__BB0_7;
	setp.eq.s32 	%p5, %r6, 100;
	@%p5 bra 	$L__BB0_7;
	cvt.s64.s32 	%rd7, %r14;
	cvt.s64.s32 	%rd8, %r5;
	add.s64 	%rd9, %rd8, %rd7;
	shl.b64 	%rd10, %rd9, 3;
	add.s64 	%rd11, %rd1, %rd10;
	ld.global.f64 	%fd5, [%rd11+8];
	ld.global.f64 	%fd6, [%rd11+-8];
	add.s32 	%r16, %r14, %r5;
	mul.wide.s32 	%rd12, %r16, 8;
	add.s64 	%rd13, %rd1, %rd12;
	ld.global.f64 	%fd7, [%rd13];
	ld.global.f64 	%fd8, [%rd13+808];
	ld.global.f64 	%fd9, [%rd13+-808];
	mul.wide.s32 	%rd14, %r17, 8;
	add.s64 	%rd15, %rd2, %rd14;
	ld.global.f64 	%fd10, [%rd15];
	add.f64 	%fd11, %fd7, %fd7;
	sub.f64 	%fd12, %fd5, %fd11;
	add.f64 	%fd13, %fd6, %fd12;
	div.rn.f64 	%fd14, %fd13, 0d3F1A36E2EB1C432D;
	sub.f64 	%fd15, %fd8, %fd11;
	add.f64 	%fd16, %fd15, %fd9;
	div.rn.f64 	%fd17, %fd16, 0d3F1A36E2EB1C432D;
	add.f64 	%fd18, %fd14, %fd17;
	fma.rn.f64 	%fd19, %fd18, 0d3EB0C6F7A0B5ED8D, %fd11;
	sub.f64 	%fd20, %fd19, %fd10;
$L__BB0_7:
	mul.wide.s32 	%rd16, %r17, 8;
	add.s64 	%rd17, %rd3, %rd16;
	st.global.f64 	[%rd17], %fd20;
	add.s32 	%r17, %r17, %r3;
	setp.lt.s32 	%p6, %r17, 10201;
	@%p6 bra 	$L__BB0_2;
$L__BB0_8:
	ret;

}


// ===== COMPILED SASS (sm_100) =====

	.target	sm_100

	.elftype	@"ET_EXEC"


//--------------------- .note.nv.tkinfo           --------------------------
	.section	.note.nv.tkinfo,"",@"SHT_NOTE"
	.sectionflags	@"SHF_NOTE_NV_TKINFO"
	.tkinfo
        /*0018*/ 	.word	0x00000002
        /*0030*/ 	.string	""
        /*0030*/ 	.string	"ptxas"
        /*0030*/ 	.string	"Cuda compilation tools, release 13.0, V13.0.88"
        /*0030*/ 	.string	"Build cuda_13.0.r13.0/compiler.36424714_0"
        /*0030*/ 	.string	"-arch sm_100 -m 64 "



//--------------------- .note.nv.cuinfo           --------------------------
	.section	.note.nv.cuinfo,"",@"SHT_NOTE"
	.sectionflags	@"SHF_NOTE_NV_CUINFO"
        /*0018*/ 	.short	0x0002
        /*001a*/ 	.short	0x0064
        /*001c*/ 	.short	0x0082
	.zero		2


//--------------------- .nv.info                  --------------------------
	.section	.nv.info,"",@"SHT_CUDA_INFO"
	.align	4


	//----- nvinfo : EIATTR_REGCOUNT
	.align		4
        /*0000*/ 	.byte	0x04, 0x2f
        /*0002*/ 	.short	(.L_1 - .L_0)
	.align		4
.L_0:
        /*0004*/ 	.word	index@(_Z9calc_nextPdS_S_)
        /*0008*/ 	.word	0x00000028


	//----- nvinfo : EIATTR_FRAME_SIZE
	.align		4
.L_1:
        /*000c*/ 	.byte	0x04, 0x11
        /*000e*/ 	.short	(.L_3 - .L_2)
	.align		4
.L_2:
        /*0010*/ 	.word	index@($__internal_0_$__cuda_sm20_div_rn_f64_full)
        /*0014*/ 	.word	0x00000000


	//----- nvinfo : EIATTR_FRAME_SIZE
	.align		4
.L_3:
        /*0018*/ 	.byte	0x04, 0x11
        /*001a*/ 	.short	(.L_5 - .L_4)
	.align		4
.L_4:
        /*001c*/ 	.word	index@(_Z9calc_nextPdS_S_)
        /*0020*/ 	.word	0x00000000


	//----- nvinfo : EIATTR_MIN_STACK_SIZE
	.align		4
.L_5:
        /*0024*/ 	.byte	0x04, 0x12
        /*0026*/ 	.short	(.L_7 - .L_6)
	.align		4
.L_6:
        /*0028*/ 	.word	index@(_Z9calc_nextPdS_S_)
        /*002c*/ 	.word	0x00000000
.L_7:


//--------------------- .nv.compat                --------------------------
	.section	.nv.compat,"",@"SHT_CUDA_COMPAT_INFO"
	.align	4
        /*0000*/ 	.byte	0x02, 0x09, 0x00, 0x00, 0x02, 0x02, 0x01, 0x00, 0x02, 0x05, 0x05, 0x00, 0x03, 0x07, 0x01, 0x01
        /*0010*/ 	.byte	0x02, 0x03, 0x00, 0x00, 0x02, 0x06, 0x01, 0x00, 0x04, 0x0b, 0x08, 0x00, 0x01, 0x00, 0x00, 0x00
        /*0020*/ 	.byte	0x00, 0x00, 0x00, 0x00


//--------------------- .nv.info._Z9calc_nextPdS_S_ --------------------------
	.section	.nv.info._Z9calc_nextPdS_S_,"",@"SHT_CUDA_INFO"
	.sectionflags	@""
	.align	4


	//----- nvinfo : EIATTR_CUDA_API_VERSION
	.align		4
        /*0000*/ 	.byte	0x04, 0x37
        /*0002*/ 	.short	(.L_9 - .L_8)
.L_8:
        /*0004*/ 	.word	0x00000082


	//----- nvinfo : EIATTR_KPARAM_INFO
	.align		4
.L_9:
        /*0008*/ 	.byte	0x04, 0x17
        /*000a*/ 	.short	(.L_11 - .L_10)
.L_10:
        /*000c*/ 	.word	0x00000000
        /*0010*/ 	.short	0x0002
        /*0012*/ 	.short	0x0010
        /*0014*/ 	.byte	0x00, 0xf5, 0x21, 0x00


	//----- nvinfo : EIATTR_KPARAM_INFO
	.align		4
.L_11:
        /*0018*/ 	.byte	0x04, 0x17
        /*001a*/ 	.short	(.L_13 - .L_12)
.L_12:
        /*001c*/ 	.word	0x00000000
        /*0020*/ 	.short	0x0001
        /*0022*/ 	.short	0x0008
        /*0024*/ 	.byte	0x00, 0xf5, 0x21, 0x00


	//----- nvinfo : EIATTR_KPARAM_INFO
	.align		4
.L_13:
        /*0028*/ 	.byte	0x04, 0x17
        /*002a*/ 	.short	(.L_15 - .L_14)
.L_14:
        /*002c*/ 	.word	0x00000000
        /*0030*/ 	.short	0x0000
        /*0032*/ 	.short	0x0000
        /*0034*/ 	.byte	0x00, 0xf5, 0x21, 0x00


	//----- nvinfo : EIATTR_SPARSE_MMA_MASK
	.align		4
.L_15:
        /*0038*/ 	.byte	0x03, 0x50
        /*003a*/ 	.short	0x0000


	//----- nvinfo : EIATTR_MAXREG_COUNT
	.align		4
        /*003c*/ 	.byte	0x03, 0x1b
        /*003e*/ 	.short	0x00ff


	//----- nvinfo : EIATTR_MERCURY_ISA_VERSION
	.align		4
        /*0040*/ 	.byte	0x03, 0x5f
        /*0042*/ 	.short	0x0101


	//----- nvinfo : EIATTR_VRC_CTA_INIT_COUNT
	.align		4
        /*0044*/ 	.byte	0x02, 0x4a
	.zero		1
	.zero		1


	//----- nvinfo : EIATTR_EXIT_INSTR_OFFSETS
	.align		4
        /*0048*/ 	.byte	0x04, 0x1c
        /*004a*/ 	.short	(.L_17 - .L_16)


	//   ....[0]....
.L_16:
        /*004c*/ 	.word	0x00000060


	//   ....[1]....
        /*0050*/ 	.word	0x00000670


	//----- nvinfo : EIATTR_CRS_STACK_SIZE
	.align		4
.L_17:
        /*0054*/ 	.byte	0x04, 0x1e
        /*0056*/ 	.short	(.L_19 - .L_18)
.L_18:
        /*0058*/ 	.word	0x00000000


	//----- nvinfo : EIATTR_CBANK_PARAM_SIZE
	.align		4
.L_19:
        /*005c*/ 	.byte	0x03, 0x19
        /*005e*/ 	.short	0x0018


	//----- nvinfo : EIATTR_PARAM_CBANK
	.align		4
        /*0060*/ 	.byte	0x04, 0x0a
        /*0062*/ 	.short	(.L_21 - .L_20)
	.align		4
.L_20:
        /*0064*/ 	.word	index@(.nv.constant0._Z9calc_nextPdS_S_)
        /*0068*/ 	.short	0x0380
        /*006a*/ 	.short	0x0018


	//----- nvinfo : EIATTR_SW_WAR
	.align		4
.L_21:
        /*006c*/ 	.byte	0x04, 0x36
        /*006e*/ 	.short	(.L_23 - .L_22)
.L_22:
        /*0070*/ 	.word	0x00000008
.L_23:


//--------------------- .nv.callgraph             --------------------------
	.section	.nv.callgraph,"",@"SHT_CUDA_CALLGRAPH"
	.align	4
	.sectionentsize	8
	.align		4
        /*0000*/ 	.word	0x00000000
	.align		4
        /*0004*/ 	.word	0xffffffff
	.align		4
        /*0008*/ 	.word	0x00000000
	.align		4
        /*000c*/ 	.word	0xfffffffe
	.align		4
        /*0010*/ 	.word	0x00000000
	.align		4
        /*0014*/ 	.word	0xfffffffd
	.align		4
        /*0018*/ 	.word	0x00000000
	.align		4
        /*001c*/ 	.word	0xfffffffc


//--------------------- .text._Z9calc_nextPdS_S_  --------------------------
	.section	.text._Z9calc_nextPdS_S_,"ax",@progbits
	.align	128
        .global         _Z9calc_nextPdS_S_
        .type           _Z9calc_nextPdS_S_,@function
        .size           _Z9calc_nextPdS_S_,(.L_x_13 - _Z9calc_nextPdS_S_)
        .other          _Z9calc_nextPdS_S_,@"STO_CUDA_ENTRY STV_DEFAULT"
_Z9calc_nextPdS_S_:
.text._Z9calc_nextPdS_S_:
[----:B------:R-:W-:Y:S01]  /*0000*/  LDC R1, c[0x0][0x37c] ;  /* 0x0000df00ff017b82 */ /* 0x000fe20000000800 */
[----:B------:R-:W0:Y:S07]  /*0010*/  S2R R3, SR_TID.X ;  /* 0x0000000000037919 */ /* 0x000e2e0000002100 */
[----:B------:R-:W0:Y:S08]  /*0020*/  S2UR UR4, SR_CTAID.X ;  /* 0x00000000000479c3 */ /* 0x000e300000002500 */
[----:B------:R-:W0:Y:S02]  /*0030*/  LDC R0, c[0x0][0x360] ;  /* 0x0000d800ff007b82 */ /* 0x000e240000000800 */
[----:B0-----:R-:W-:-:S05]  /*0040*/  IMAD R3, R0, UR4, R3 ;  /* 0x0000000400037c24 */ /* 0x001fca000f8e0203 */
[----:B------:R-:W-:-:S13]  /*0050*/  ISETP.GT.AND P0, PT, R3, 0x27d8, PT ;  /* 0x000027d80300780c */ /* 0x000fda0003f04270 */
[----:B------:R-:W-:Y:S05]  /*0060*/  @P0 EXIT ;  /* 0x000000000000094d */ /* 0x000fea0003800000 */
[----:B------:R-:W0:Y:S01]  /*0070*/  LDC.64 R18, c[0x0][0x388] ;  /* 0x0000e200ff127b82 */ /* 0x000e220000000a00 */
[----:B------:R-:W1:Y:S01]  /*0080*/  LDCU UR4, c[0x0][0x370] ;  /* 0x00006e00ff0477ac */ /* 0x000e620008000800 */
[----:B------:R-:W2:Y:S06]  /*0090*/  LDCU.64 UR6, c[0x0][0x358] ;  /* 0x00006b00ff0677ac */ /* 0x000eac0008000a00 */
[----:B------:R-:W3:Y:S01]  /*00a0*/  LDC.64 R16, c[0x0][0x390] ;  /* 0x0000e400ff107b82 */ /* 0x000ee20000000a00 */
[----:B------:R-:W4:Y:S07]  /*00b0*/  LDCU.64 UR8, c[0x0][0x388] ;  /* 0x00007100ff0877ac */ /* 0x000f2e0008000a00 */
[----:B------:R-:W0:Y:S01]  /*00c0*/  LDC.64 R14, c[0x0][0x380] ;  /* 0x0000e000ff0e7b82 */ /* 0x000e220000000a00 */
[----:B-1----:R-:W-:-:S07]  /*00d0*/  IMAD R0, R0, UR4, RZ ;  /* 0x0000000400007c24 */ /* 0x002fce000f8e02ff */
.L_x_6:
[----:B------:R-:W-:Y:S01]  /*00e0*/  IMAD.HI R2, R3, 0x288df0cb, RZ ;  /* 0x288df0cb03027827 */ /* 0x000fe200078e02ff */
[----:B------:R-:W-:Y:S01]  /*00f0*/  BSSY.RECONVERGENT B0, `(.L_x_0) ;  /* 0x0000052000007945 */ /* 0x000fe20003800200 */
[----:B------:R-:W-:-:S03]  /*0100*/  CS2R R8, SRZ ;  /* 0x0000000000087805 */ /* 0x000fc6000001ff00 */
[----:B------:R-:W-:-:S04]  /*0110*/  SHF.R.U32.HI R5, RZ, 0x1f, R2 ;  /* 0x0000001fff057819 */ /* 0x000fc80000011602 */
[----:B------:R-:W-:-:S04]  /*0120*/  LEA.HI.SX32 R5, R2, R5, 0x1c ;  /* 0x0000000502057211 */ /* 0x000fc800078fe2ff */
[C---:B------:R-:W-:Y:S01]  /*0130*/  ISETP.NE.AND P0, PT, R5.reuse, 0x64, PT ;  /* 0x000000640500780c */ /* 0x040fe20003f05270 */
[----:B------:R-:W-:-:S03]  /*0140*/  IMAD R6, R5, 0x65, RZ ;  /* 0x0000006505067824 */ /* 0x000fc600078e02ff */
[----:B------:R-:W-:Y:S01]  /*0150*/  ISETP.EQ.OR P0, PT, R5, RZ, !P0 ;  /* 0x000000ff0500720c */ /* 0x000fe20004702670 */
[----:B------:R-:W-:-:S05]  /*0160*/  IMAD.IADD R5, R3, 0x1, -R6 ;  /* 0x0000000103057824 */ /* 0x000fca00078e0a06 */
[----:B------:R-:W-:-:S04]  /*0170*/  ISETP.EQ.OR P0, PT, R5, 0x64, P0 ;  /* 0x000000640500780c */ /* 0x000fc80000702670 */
[----:B------:R-:W-:-:S13]  /*0180*/  ISETP.EQ.OR P0, PT, R5, RZ, P0 ;  /* 0x000000ff0500720c */ /* 0x000fda0000702670 */
[----:B------:R-:W-:Y:S05]  /*0190*/  @P0 BRA `(.L_x_1) ;  /* 0x00000004001c0947 */ /* 0x000fea0003800000 */
[----:B------:R-:W-:Y:S01]  /*01a0*/  SHF.R.S32.HI R2, RZ, 0x1f, R5 ;  /* 0x0000001fff027819 */ /* 0x000fe20000011405 */
[----:B0-----:R-:W-:Y:S01]  /*01b0*/  IMAD.WIDE R26, R3, 0x8, R18 ;  /* 0x00000008031a7825 */ /* 0x001fe200078e0212 */
[----:B------:R-:W-:-:S04]  /*01c0*/  IADD3 R4, P0, PT, R6, R5, RZ ;  /* 0x0000000506047210 */ /* 0x000fc80007f1e0ff */
[----:B------:R-:W-:Y:S01]  /*01d0*/  LEA.HI.X.SX32 R5, R6, R2, 0x1, P0 ;  /* 0x0000000206057211 */ /* 0x000fe200000f0eff */
[----:B---3--:R-:W-:Y:S01]  /*01e0*/  IMAD.WIDE R8, R3, 0x8, R16 ;  /* 0x0000000803087825 */ /* 0x008fe200078e0210 */
[C---:B----4-:R-:W-:Y:S01]  /*01f0*/  LEA R24, P0, R4.reuse, UR8, 0x3 ;  /* 0x0000000804187c11 */ /* 0x050fe2000f8018ff */
[----:B--2---:R-:W2:Y:S03]  /*0200*/  LDG.E.64 R6, desc[UR6][R26.64] ;  /* 0x000000061a067981 */ /* 0x004ea6000c1e1b00 */
[----:B------:R-:W-:Y:S01]  /*0210*/  LEA.HI.X R25, R4, UR9, R5, 0x3, P0 ;  /* 0x0000000904197c11 */ /* 0x000fe200080f1c05 */
[----:B------:R-:W5:Y:S04]  /*0220*/  LDG.E.64 R12, desc[UR6][R26.64+0x328] ;  /* 0x000328061a0c7981 */ /* 0x000f68000c1e1b00 */
[----:B------:R-:W3:Y:S04]  /*0230*/  LDG.E.64 R4, desc[UR6][R24.64+0x8] ;  /* 0x0000080618047981 */ /* 0x000ee8000c1e1b00 */
[----:B------:R0:W4:Y:S04]  /*0240*/  LDG.E.64 R20, desc[UR6][R24.64+-0x8] ;  /* 0xfffff80618147981 */ /* 0x000128000c1e1b00 */
[----:B------:R1:W5:Y:S04]  /*0250*/  LDG.E.64 R10, desc[UR6][R26.64+-0x328] ;  /* 0xfffcd8061a0a7981 */ /* 0x000368000c1e1b00 */
[----:B------:R-:W5:Y:S01]  /*0260*/  LDG.E.64 R8, desc[UR6][R8.64] ;  /* 0x0000000608087981 */ /* 0x000f62000c1e1b00 */
[----:B------:R-:W0:Y:S01]  /*0270*/  MUFU.RCP64H R29, 9.9999946542084217072e-05 ;  /* 0x3f1a36e2001d7908 */ /* 0x000e220000001800 */
[----:B------:R-:W-:-:S02]  /*0280*/  IMAD.MOV.U32 R22, RZ, RZ, -0x14e3bcd3 ;  /* 0xeb1c432dff167424 */ /* 0x000fc400078e00ff */
[----:B------:R-:W-:Y:S02]  /*0290*/  IMAD.MOV.U32 R23, RZ, RZ, 0x3f1a36e2 ;  /* 0x3f1a36e2ff177424 */ /* 0x000fe400078e00ff */
[----:B------:R-:W-:-:S06]  /*02a0*/  IMAD.MOV.U32 R28, RZ, RZ, 0x1 ;  /* 0x00000001ff1c7424 */ /* 0x000fcc00078e00ff */
[----:B0-----:R-:W-:-:S08]  /*02b0*/  DFMA R30, R28, -R22, 1 ;  /* 0x3ff000001c1e742b */ /* 0x001fd00000000816 */
[----:B------:R-:W-:-:S08]  /*02c0*/  DFMA R30, R30, R30, R30 ;  /* 0x0000001e1e1e722b */ /* 0x000fd0000000001e */
[----:B------:R-:W-:-:S08]  /*02d0*/  DFMA R30, R28, R30, R28 ;  /* 0x0000001e1c1e722b */ /* 0x000fd0000000001c */
[----:B------:R-:W-:-:S08]  /*02e0*/  DFMA R24, R30, -R22, 1 ;  /* 0x3ff000001e18742b */ /* 0x000fd00000000816 */
[----:B------:R-:W-:Y:S01]  /*02f0*/  DFMA R24, R30, R24, R30 ;  /* 0x000000181e18722b */ /* 0x000fe2000000001e */
[----:B------:R-:W-:Y:S01]  /*0300*/  BSSY.RECONVERGENT B1, `(.L_x_2) ;  /* 0x0000011000017945 */ /* 0x000fe20003800200 */
[----:B--2---:R-:W-:-:S08]  /*0310*/  DADD R6, R6, R6 ;  /* 0x0000000006067229 */ /* 0x004fd00000000006 */
[----:B---3--:R-:W-:-:S08]  /*0320*/  DADD R4, R4, -R6 ;  /* 0x0000000004047229 */ /* 0x008fd00000000806 */
[----:B----4-:R-:W-:-:S08]  /*0330*/  DADD R20, R20, R4 ;  /* 0x0000000014147229 */ /* 0x010fd00000000004 */
[----:B------:R-:W-:-:S08]  /*0340*/  DMUL R36, R20, R24 ;  /* 0x0000001814247228 */ /* 0x000fd00000000000 */
[----:B------:R-:W-:-:S08]  /*0350*/  DFMA R22, R36, -R22, R20 ;  /* 0x800000162416722b */ /* 0x000fd00000000014 */
[----:B------:R-:W-:Y:S01]  /*0360*/  DFMA R36, R24, R22, R36 ;  /* 0x000000161824722b */ /* 0x000fe20000000024 */
[----:B------:R-:W-:-:S09]  /*0370*/  FSETP.GEU.AND P1, PT, |R21|, 6.5827683646048100446e-37, PT ;  /* 0x036000001500780b */ /* 0x000fd20003f2e200 */
[----:B------:R-:W-:-:S05]  /*0380*/  FFMA R2, RZ, 0.60239994525909423828, R37 ;  /* 0x3f1a36e2ff027823 */ /* 0x000fca0000000025 */
[----:B------:R-:W-:Y:S01]  /*0390*/  FSETP.GT.AND P0, PT, |R2|, 1.469367938527859385e-39, PT ;  /* 0x001000000200780b */ /* 0x000fe20003f04200 */
[----:B------:R-:W-:Y:S02]  /*03a0*/  IMAD.MOV.U32 R4, RZ, RZ, -0x14e3bcd3 ;  /* 0xeb1c432dff047424 */ /* 0x000fe400078e00ff */
[----:B------:R-:W-:-:S10]  /*03b0*/  IMAD.MOV.U32 R5, RZ, RZ, 0x3f1a36e2 ;  /* 0x3f1a36e2ff057424 */ /* 0x000fd400078e00ff */
[----:B-1----:R-:W-:Y:S05]  /*03c0*/  @P0 BRA P1, `(.L_x_3) ;  /* 0x0000000000100947 */ /* 0x002fea0000800000 */
[----:B------:R-:W-:-:S07]  /*03d0*/  MOV R2, 0x3f0 ;  /* 0x000003f000027802 */ /* 0x000fce0000000f00 */
[----:B-----5:R-:W-:Y:S05]  /*03e0*/  CALL.REL.NOINC `($__internal_0_$__cuda_sm20_div_rn_f64_full) ;  /* 0x0000000000a47944 */ /* 0x020fea0003c00000 */
[----:B------:R-:W-:Y:S02]  /*03f0*/  IMAD.MOV.U32 R36, RZ, RZ, R26 ;  /* 0x000000ffff247224 */ /* 0x000fe400078e001a */
[----:B------:R-:W-:-:S07]  /*0400*/  IMAD.MOV.U32 R37, RZ, RZ, R27 ;  /* 0x000000ffff257224 */ /* 0x000fce00078e001b */
.L_x_3:
[----:B------:R-:W-:Y:S05]  /*0410*/  BSYNC.RECONVERGENT B1 ;  /* 0x0000000000017941 */ /* 0x000fea0003800200 */
.L_x_2:
[----:B------:R-:W0:Y:S01]  /*0420*/  MUFU.RCP64H R23, 9.9999946542084217072e-05 ;  /* 0x3f1a36e200177908 */ /* 0x000e220000001800 */
[----:B------:R-:W-:Y:S01]  /*0430*/  IMAD.MOV.U32 R20, RZ, RZ, -0x14e3bcd3 ;  /* 0xeb1c432dff147424 */ /* 0x000fe200078e00ff */
[----:B-----5:R-:W-:Y:S01]  /*0440*/  DADD R12, R12, -R6 ;  /* 0x000000000c0c7229 */ /* 0x020fe20000000806 */
[----:B------:R-:W-:Y:S01]  /*0450*/  IMAD.MOV.U32 R21, RZ, RZ, 0x3f1a36e2 ;  /* 0x3f1a36e2ff157424 */ /* 0x000fe200078e00ff */
[----:B------:R-:W-:Y:S01]  /*0460*/  BSSY.RECONVERGENT B1, `(.L_x_4) ;  /* 0x0000015000017945 */ /* 0x000fe20003800200 */
[----:B------:R-:W-:-:S05]  /*0470*/  IMAD.MOV.U32 R22, RZ, RZ, 0x1 ;  /* 0x00000001ff167424 */ /* 0x000fca00078e00ff */
[----:B------:R-:W-:Y:S02]  /*0480*/  DADD R12, R10, R12 ;  /* 0x000000000a0c7229 */ /* 0x000fe4000000000c */
[----:B0-----:R-:W-:-:S08]  /*0490*/  DFMA R24, R22, -R20, 1 ;  /* 0x3ff000001618742b */ /* 0x001fd00000000814 */
[----:B------:R-:W-:Y:S01]  /*04a0*/  FSETP.GEU.AND P1, PT, |R13|, 6.5827683646048100446e-37, PT ;  /* 0x036000000d00780b */ /* 0x000fe20003f2e200 */
[----:B------:R-:W-:-:S08]  /*04b0*/  DFMA R24, R24, R24, R24 ;  /* 0x000000181818722b */ /* 0x000fd00000000018 */
[----:B------:R-:W-:-:S08]  /*04c0*/  DFMA R24, R22, R24, R22 ;  /* 0x000000181618722b */ /* 0x000fd00000000016 */
[----:B------:R-:W-:-:S08]  /*04d0*/  DFMA R22, R24, -R20, 1 ;  /* 0x3ff000001816742b */ /* 0x000fd00000000814 */
[----:B------:R-:W-:-:S08]  /*04e0*/  DFMA R22, R24, R22, R24 ;  /* 0x000000161816722b */ /* 0x000fd00000000018 */
[----:B------:R-:W-:-:S08]  /*04f0*/  DMUL R10, R22, R12 ;  /* 0x0000000c160a7228 */ /* 0x000fd00000000000 */
[----:B------:R-:W-:-:S08]  /*0500*/  DFMA R20, R10, -R20, R12 ;  /* 0x800000140a14722b */ /* 0x000fd0000000000c */
[----:B------:R-:W-:-:S10]  /*0510*/  DFMA R10, R22, R20, R10 ;  /* 0x00000014160a722b */ /* 0x000fd4000000000a */
[----:B------:R-:W-:-:S05]  /*0520*/  FFMA R2, RZ, 0.60239994525909423828, R11 ;  /* 0x3f1a36e2ff027823 */ /* 0x000fca000000000b */
[----:B------:R-:W-:-:S13]  /*0530*/  FSETP.GT.AND P0, PT, |R2|, 1.469367938527859385e-39, PT ;  /* 0x001000000200780b */ /* 0x000fda0003f04200 */
[----:B------:R-:W-:Y:S05]  /*0540*/  @P0 BRA P1, `(.L_x_5) ;  /* 0x0000000000180947 */ /* 0x000fea0000800000 */
[----:B------:R-:W-:Y:S01]  /*0550*/  IMAD.MOV.U32 R20, RZ, RZ, R12 ;  /* 0x000000ffff147224 */ /* 0x000fe200078e000c */
[----:B------:R-:W-:Y:S01]  /*0560*/  MOV R2, 0x590 ;  /* 0x0000059000027802 */ /* 0x000fe20000000f00 */
[----:B------:R-:W-:-:S07]  /*0570*/  IMAD.MOV.U32 R21, RZ, RZ, R13 ;  /* 0x000000ffff157224 */ /* 0x000fce00078e000d */
[----:B------:R-:W-:Y:S05]  /*0580*/  CALL.REL.NOINC `($__internal_0_$__cuda_sm20_div_rn_f64_full) ;  /* 0x00000000003c7944 */ /* 0x000fea0003c00000 */
[----:B------:R-:W-:Y:S02]  /*0590*/  IMAD.MOV.U32 R10, RZ, RZ, R26 ;  /* 0x000000ffff0a7224 */ /* 0x000fe400078e001a */
[----:B------:R-:W-:-:S07]  /*05a0*/  IMAD.MOV.U32 R11, RZ, RZ, R27 ;  /* 0x000000ffff0b7224 */ /* 0x000fce00078e001b */
.L_x_5:
[----:B------:R-:W-:Y:S05]  /*05b0*/  BSYNC.RECONVERGENT B1 ;  /* 0x0000000000017941 */ /* 0x000fea0003800200 */
.L_x_4:
[----:B------:R-:W-:Y:S01]  /*05c0*/  DADD R10, R10, R36 ;  /* 0x000000000a0a7229 */ /* 0x000fe20000000024 */
[----:B------:R-:W-:Y:S01]  /*05d0*/  UMOV UR4, 0xa0b5ed8d ;  /* 0xa0b5ed8d00047882 */ /* 0x000fe20000000000 */
[----:B------:R-:W-:-:S06]  /*05e0*/  UMOV UR5, 0x3eb0c6f7 ;  /* 0x3eb0c6f700057882 */ /* 0x000fcc0000000000 */
[----:B------:R-:W-:-:S08]  /*05f0*/  DFMA R10, R10, UR4, R6 ;  /* 0x000000040a0a7c2b */ /* 0x000fd00008000006 */
[----:B------:R-:W-:-:S11]  /*0600*/  DADD R8, -R8, R10 ;  /* 0x0000000008087229 */ /* 0x000fd6000000010a */
.L_x_1:
[----:B--2-4-:R-:W-:Y:S05]  /*0610*/  BSYNC.RECONVERGENT B0 ;  /* 0x0000000000007941 */ /* 0x014fea0003800200 */
.L_x_0:
[----:B0-----:R-:W-:-:S04]  /*0620*/  IMAD.WIDE R4, R3, 0x8, R14 ;  /* 0x0000000803047825 */ /* 0x001fc800078e020e */
[----:B------:R-:W-:Y:S01]  /*0630*/  IMAD.IADD R3, R0, 0x1, R3 ;  /* 0x0000000100037824 */ /* 0x000fe200078e0203 */
[----:B------:R1:W-:Y:S04]  /*0640*/  STG.E.64 desc[UR6][R4.64], R8 ;  /* 0x0000000804007986 */ /* 0x0003e8000c101b06 */
[----:B------:R-:W-:-:S13]  /*0650*/  ISETP.GE.AND P0, PT, R3, 0x27d9, PT ;  /* 0x000027d90300780c */ /* 0x000fda0003f06270 */
[----:B-1----:R-:W-:Y:S05]  /*0660*/  @!P0 BRA `(.L_x_6) ;  /* 0xfffffff8009c8947 */ /* 0x002fea000383ffff */
[----:B------:R-:W-:Y:S05]  /*0670*/  EXIT ;  /* 0x000000000000794d */ /* 0x000fea0003800000 */
        .weak           $__internal_0_$__cuda_sm20_div_rn_f64_full
        .type           $__internal_0_$__cuda_sm20_div_rn_f64_full,@function
        .size           $__internal_0_$__cuda_sm20_div_rn_f64_full,(.L_x_13 - $__internal_0_$__cuda_sm20_div_rn_f64_full)
$__internal_0_$__cuda_sm20_div_rn_f64_full:
[----:B------:R-:W-:Y:S01]  /*0680*/  FSETP.GEU.AND P2, PT, |R21|, 1.469367938527859385e-39, PT ;  /* 0x001000001500780b */ /* 0x000fe20003f4e200 */
[----:B------:R-:W-:Y:S01]  /*0690*/  IMAD.MOV.U32 R33, RZ, RZ, 0x1ca00000 ;  /* 0x1ca00000ff217424 */ /* 0x000fe200078e00ff */
[C---:B------:R-:W-:Y:S01]  /*06a0*/  FSETP.GEU.AND P0, PT, |R5|.reuse, 1.469367938527859385e-39, PT ;  /* 0x001000000500780b */ /* 0x040fe20003f0e200 */
[----:B------:R-:W-:Y:S01]  /*06b0*/  IMAD.MOV.U32 R24, RZ, RZ, R20 ;  /* 0x000000ffff187224 */ /* 0x000fe200078e0014 */
[----:B------:R-:W-:Y:S01]  /*06c0*/  LOP3.LUT R22, R5, 0x800fffff, RZ, 0xc0, !PT ;  /* 0x800fffff05167812 */ /* 0x000fe200078ec0ff */
[----:B------:R-:W-:Y:S01]  /*06d0*/  IMAD.MOV.U32 R26, RZ, RZ, 0x1 ;  /* 0x00000001ff1a7424 */ /* 0x000fe200078e00ff */
[----:B------:R-:W-:Y:S01]  /*06e0*/  LOP3.LUT R32, R21, 0x7ff00000, RZ, 0xc0, !PT ;  /* 0x7ff0000015207812 */ /* 0x000fe200078ec0ff */
[----:B------:R-:W-:Y:S01]  /*06f0*/  BSSY.RECONVERGENT B2, `(.L_x_7) ;  /* 0x0000050000027945 */ /* 0x000fe20003800200 */
[----:B------:R-:W-:Y:S01]  /*0700*/  LOP3.LUT R23, R22, 0x3ff00000, RZ, 0xfc, !PT ;  /* 0x3ff0000016177812 */ /* 0x000fe200078efcff */
[----:B------:R-:W-:Y:S01]  /*0710*/  IMAD.MOV.U32 R22, RZ, RZ, R4 ;  /* 0x000000ffff167224 */ /* 0x000fe200078e0004 */
[----:B------:R-:W-:-:S03]  /*0720*/  LOP3.LUT R35, R5, 0x7ff00000, RZ, 0xc0, !PT ;  /* 0x7ff0000005237812 */ /* 0x000fc600078ec0ff */
[----:B------:R-:W-:Y:S01]  /*0730*/  @!P2 LOP3.LUT R25, R5, 0x7ff00000, RZ, 0xc0, !PT ;  /* 0x7ff000000519a812 */ /* 0x000fe200078ec0ff */
[----:B------:R-:W-:Y:S01]  /*0740*/  @!P2 IMAD.MOV.U32 R28, RZ, RZ, RZ ;  /* 0x000000ffff1ca224 */ /* 0x000fe200078e00ff */
[----:B------:R-:W-:Y:S01]  /*0750*/  @!P0 DMUL R22, R4, 8.98846567431157953865e+307 ;  /* 0x7fe0000004168828 */ /* 0x000fe20000000000 */
[C---:B------:R-:W-:Y:S02]  /*0760*/  ISETP.GE.U32.AND P1, PT, R32.reuse, R35, PT ;  /* 0x000000232000720c */ /* 0x040fe40003f26070 */
[----:B------:R-:W-:Y:S02]  /*0770*/  @!P2 ISETP.GE.U32.AND P3, PT, R32, R25, PT ;  /* 0x000000192000a20c */ /* 0x000fe40003f66070 */
[C---:B------:R-:W-:Y:S01]  /*0780*/  SEL R25, R33.reuse, 0x63400000, !P1 ;  /* 0x6340000021197807 */ /* 0x040fe20004800000 */
[----:B------:R-:W0:Y:S01]  /*0790*/  MUFU.RCP64H R27, R23 ;  /* 0x00000017001b7308 */ /* 0x000e220000001800 */
[----:B------:R-:W-:Y:S02]  /*07a0*/  @!P2 SEL R29, R33, 0x63400000, !P3 ;  /* 0x63400000211da807 */ /* 0x000fe40005800000 */
[----:B------:R-:W-:-:S02]  /*07b0*/  LOP3.LUT R25, R25, 0x800fffff, R21, 0xf8, !PT ;  /* 0x800fffff19197812 */ /* 0x000fc400078ef815 */
[----:B------:R-:W-:Y:S02]  /*07c0*/  @!P2 LOP3.LUT R29, R29, 0x80000000, R21, 0xf8, !PT ;  /* 0x800000001d1da812 */ /* 0x000fe400078ef815 */
[----:B------:R-:W-:Y:S02]  /*07d0*/  @!P0 LOP3.LUT R35, R23, 0x7ff00000, RZ, 0xc0, !PT ;  /* 0x7ff0000017238812 */ /* 0x000fe400078ec0ff */
[----:B------:R-:W-:-:S06]  /*07e0*/  @!P2 LOP3.LUT R29, R29, 0x100000, RZ, 0xfc, !PT ;  /* 0x001000001d1da812 */ /* 0x000fcc00078efcff */
[----:B------:R-:W-:Y:S02]  /*07f0*/  @!P2 DFMA R24, R24, 2, -R28 ;  /* 0x400000001818a82b */ /* 0x000fe4000000081c */
[----:B0-----:R-:W-:-:S08]  /*0800*/  DFMA R28, R26, -R22, 1 ;  /* 0x3ff000001a1c742b */ /* 0x001fd00000000816 */
[----:B------:R-:W-:-:S08]  /*0810*/  DFMA R28, R28, R28, R28 ;  /* 0x0000001c1c1c722b */ /* 0x000fd0000000001c */
[----:B------:R-:W-:-:S08]  /*0820*/  DFMA R28, R26, R28, R26 ;  /* 0x0000001c1a1c722b */ /* 0x000fd0000000001a */
[----:B------:R-:W-:-:S08]  /*0830*/  DFMA R26, R28, -R22, 1 ;  /* 0x3ff000001c1a742b */ /* 0x000fd00000000816 */
[----:B------:R-:W-:-:S08]  /*0840*/  DFMA R26, R28, R26, R28 ;  /* 0x0000001a1c1a722b */ /* 0x000fd0000000001c */
[----:B------:R-:W-:-:S08]  /*0850*/  DMUL R28, R26, R24 ;  /* 0x000000181a1c7228 */ /* 0x000fd00000000000 */
[----:B------:R-:W-:-:S08]  /*0860*/  DFMA R30, R28, -R22, R24 ;  /* 0x800000161c1e722b */ /* 0x000fd00000000018 */
[----:B------:R-:W-:Y:S01]  /*0870*/  DFMA R30, R26, R30, R28 ;  /* 0x0000001e1a1e722b */ /* 0x000fe2000000001c */
[----:B------:R-:W-:Y:S01]  /*0880*/  IMAD.MOV.U32 R28, RZ, RZ, R32 ;  /* 0x000000ffff1c7224 */ /* 0x000fe200078e0020 */
[----:B------:R-:W-:-:S05]  /*0890*/  @!P2 LOP3.LUT R28, R25, 0x7ff00000, RZ, 0xc0, !PT ;  /* 0x7ff00000191ca812 */ /* 0x000fca00078ec0ff */
[----:B------:R-:W-:-:S05]  /*08a0*/  VIADD R26, R28, 0xffffffff ;  /* 0xffffffff1c1a7836 */ /* 0x000fca0000000000 */
[----:B------:R-:W-:Y:S01]  /*08b0*/  ISETP.GT.U32.AND P0, PT, R26, 0x7feffffe, PT ;  /* 0x7feffffe1a00780c */ /* 0x000fe20003f04070 */
[----:B------:R-:W-:-:S05]  /*08c0*/  VIADD R26, R35, 0xffffffff ;  /* 0xffffffff231a7836 */ /* 0x000fca0000000000 */
[----:B------:R-:W-:-:S13]  /*08d0*/  ISETP.GT.U32.OR P0, PT, R26, 0x7feffffe, P0 ;  /* 0x7feffffe1a00780c */ /* 0x000fda0000704470 */
[----:B------:R-:W-:Y:S05]  /*08e0*/  @P0 BRA `(.L_x_8) ;  /* 0x00000000006c0947 */ /* 0x000fea0003800000 */
[----:B------:R-:W-:-:S04]  /*08f0*/  LOP3.LUT R21, R5, 0x7ff00000, RZ, 0xc0, !PT ;  /* 0x7ff0000005157812 */ /* 0x000fc800078ec0ff */
[CC--:B------:R-:W-:Y:S02]  /*0900*/  VIADDMNMX R20, R32.reuse, -R21.reuse, 0xb9600000, !PT ;  /* 0xb960000020147446 */ /* 0x0c0fe40007800915 */
[----:B------:R-:W-:Y:S02]  /*0910*/  ISETP.GE.U32.AND P0, PT, R32, R21, PT ;  /* 0x000000152000720c */ /* 0x000fe40003f06070 */
[----:B------:R-:W-:Y:S02]  /*0920*/  VIMNMX R20, PT, PT, R20, 0x46a00000, PT ;  /* 0x46a0000014147848 */ /* 0x000fe40003fe0100 */
[----:B------:R-:W-:-:S05]  /*0930*/  SEL R33, R33, 0x63400000, !P0 ;  /* 0x6340000021217807 */ /* 0x000fca0004000000 */
[----:B------:R-:W-:Y:S02]  /*0940*/  IMAD.IADD R28, R20, 0x1, -R33 ;  /* 0x00000001141c7824 */ /* 0x000fe400078e0a21 */
[----:B------:R-:W-:Y:S02]  /*0950*/  IMAD.MOV.U32 R20, RZ, RZ, RZ ;  /* 0x000000ffff147224 */ /* 0x000fe400078e00ff */
[----:B------:R-:W-:-:S06]  /*0960*/  VIADD R21, R28, 0x7fe00000 ;  /* 0x7fe000001c157836 */ /* 0x000fcc0000000000 */
[----:B------:R-:W-:-:S10]  /*0970*/  DMUL R26, R30, R20 ;  /* 0x000000141e1a7228 */ /* 0x000fd40000000000 */
[----:B------:R-:W-:-:S13]  /*0980*/  FSETP.GTU.AND P0, PT, |R27|, 1.469367938527859385e-39, PT ;  /* 0x001000001b00780b */ /* 0x000fda0003f0c200 */
[----:B------:R-:W-:Y:S05]  /*0990*/  @P0 BRA `(.L_x_9) ;  /* 0x0000000000940947 */ /* 0x000fea0003800000 */
[----:B------:R-:W-:Y:S01]  /*09a0*/  DFMA R24, R30, -R22, R24 ;  /* 0x800000161e18722b */ /* 0x000fe20000000018 */
[----:B------:R-:W-:-:S09]  /*09b0*/  IMAD.MOV.U32 R20, RZ, RZ, RZ ;  /* 0x000000ffff147224 */ /* 0x000fd200078e00ff */
[C---:B------:R-:W-:Y:S02]  /*09c0*/  FSETP.NEU.AND P0, PT, R25.reuse, RZ, PT ;  /* 0x000000ff1900720b */ /* 0x040fe40003f0d000 */
[----:B------:R-:W-:-:S04]  /*09d0*/  LOP3.LUT R29, R25, 0x80000000, R5, 0x48, !PT ;  /* 0x80000000191d7812 */ /* 0x000fc800078e4805 */
[----:B------:R-:W-:-:S07]  /*09e0*/  LOP3.LUT R21, R29, R21, RZ, 0xfc, !PT ;  /* 0x000000151d157212 */ /* 0x000fce00078efcff */
[----:B------:R-:W-:Y:S05]  /*09f0*/  @!P0 BRA `(.L_x_9) ;  /* 0x00000000007c8947 */ /* 0x000fea0003800000 */
[----:B------:R-:W-:Y:S01]  /*0a00*/  IMAD.MOV R23, RZ, RZ, -R28 ;  /* 0x000000ffff177224 */ /* 0x000fe200078e0a1c */
[----:B------:R-:W-:Y:S01]  /*0a10*/  DMUL.RP R20, R30, R20 ;  /* 0x000000141e147228 */ /* 0x000fe20000008000 */
[----:B------:R-:W-:-:S06]  /*0a20*/  IMAD.MOV.U32 R22, RZ, RZ, RZ ;  /* 0x000000ffff167224 */ /* 0x000fcc00078e00ff */
[----:B------:R-:W-:-:S03]  /*0a30*/  DFMA R22, R26, -R22, R30 ;  /* 0x800000161a16722b */ /* 0x000fc6000000001e */
[----:B------:R-:W-:-:S03]  /*0a40*/  LOP3.LUT R29, R21, R29, RZ, 0x3c, !PT ;  /* 0x0000001d151d7212 */ /* 0x000fc600078e3cff */
[----:B------:R-:W-:-:S04]  /*0a50*/  IADD3 R22, PT, PT, -R28, -0x43300000, RZ ;  /* 0xbcd000001c167810 */ /* 0x000fc80007ffe1ff */
[----:B------:R-:W-:-:S04]  /*0a60*/  FSETP.NEU.AND P0, PT, |R23|, R22, PT ;  /* 0x000000161700720b */ /* 0x000fc80003f0d200 */
[----:B------:R-:W-:Y:S02]  /*0a70*/  FSEL R26, R20, R26, !P0 ;  /* 0x0000001a141a7208 */ /* 0x000fe40004000000 */
[----:B------:R-:W-:Y:S01]  /*0a80*/  FSEL R27, R29, R27, !P0 ;  /* 0x0000001b1d1b7208 */ /* 0x000fe20004000000 */
[----:B------:R-:W-:Y:S06]  /*0a90*/  BRA `(.L_x_9) ;  /* 0x0000000000547947 */ /* 0x000fec0003800000 */
.L_x_8:
[----:B------:R-:W-:-:S14]  /*0aa0*/  DSETP.NAN.AND P0, PT, R20, R20, PT ;  /* 0x000000141400722a */ /* 0x000fdc0003f08000 */
[----:B------:R-:W-:Y:S05]  /*0ab0*/  @P0 BRA `(.L_x_10) ;  /* 0x0000000000440947 */ /* 0x000fea0003800000 */
[----:B------:R-:W-:-:S14]  /*0ac0*/  DSETP.NAN.AND P0, PT, R4, R4, PT ;  /* 0x000000040400722a */ /* 0x000fdc0003f08000 */
[----:B------:R-:W-:Y:S05]  /*0ad0*/  @P0 BRA `(.L_x_11) ;  /* 0x0000000000300947 */ /* 0x000fea0003800000 */
[----:B------:R-:W-:Y:S01]  /*0ae0*/  ISETP.NE.AND P0, PT, R28, R35, PT ;  /* 0x000000231c00720c */ /* 0x000fe20003f05270 */
[----:B------:R-:W-:Y:S02]  /*0af0*/  IMAD.MOV.U32 R26, RZ, RZ, 0x0 ;  /* 0x00000000ff1a7424 */ /* 0x000fe400078e00ff */
[----:B------:R-:W-:-:S10]  /*0b00*/  IMAD.MOV.U32 R27, RZ, RZ, -0x80000 ;  /* 0xfff80000ff1b7424 */ /* 0x000fd400078e00ff */
[----:B------:R-:W-:Y:S05]  /*0b10*/  @!P0 BRA `(.L_x_9) ;  /* 0x0000000000348947 */ /* 0x000fea0003800000 */
[----:B------:R-:W-:Y:S02]  /*0b20*/  ISETP.NE.AND P0, PT, R28, 0x7ff00000, PT ;  /* 0x7ff000001c00780c */ /* 0x000fe40003f05270 */
[----:B------:R-:W-:Y:S02]  /*0b30*/  LOP3.LUT R27, R21, 0x80000000, R5, 0x48, !PT ;  /* 0x80000000151b7812 */ /* 0x000fe400078e4805 */
[----:B------:R-:W-:-:S13]  /*0b40*/  ISETP.EQ.OR P0, PT, R35, RZ, !P0 ;  /* 0x000000ff2300720c */ /* 0x000fda0004702670 */
[----:B------:R-:W-:Y:S01]  /*0b50*/  @P0 LOP3.LUT R20, R27, 0x7ff00000, RZ, 0xfc, !PT ;  /* 0x7ff000001b140812 */ /* 0x000fe200078efcff */
[----:B------:R-:W-:Y:S02]  /*0b60*/  @!P0 IMAD.MOV.U32 R26, RZ, RZ, RZ ;  /* 0x000000ffff1a8224 */ /* 0x000fe400078e00ff */
[----:B------:R-:W-:Y:S02]  /*0b70*/  @P0 IMAD.MOV.U32 R26, RZ, RZ, RZ ;  /* 0x000000ffff1a0224 */ /* 0x000fe400078e00ff */
[----:B------:R-:W-:Y:S01]  /*0b80*/  @P0 IMAD.MOV.U32 R27, RZ, RZ, R20 ;  /* 0x000000ffff1b0224 */ /* 0x000fe200078e0014 */
[----:B------:R-:W-:Y:S06]  /*0b90*/  BRA `(.L_x_9) ;  /* 0x0000000000147947 */ /* 0x000fec0003800000 */
.L_x_11:
[----:B------:R-:W-:Y:S01]  /*0ba0*/  LOP3.LUT R27, R5, 0x80000, RZ, 0xfc, !PT ;  /* 0x00080000051b7812 */ /* 0x000fe200078efcff */
[----:B------:R-:W-:Y:S01]  /*0bb0*/  IMAD.MOV.U32 R26, RZ, RZ, R4 ;  /* 0x000000ffff1a7224 */ /* 0x000fe200078e0004 */
[----:B------:R-:W-:Y:S06]  /*0bc0*/  BRA `(.L_x_9) ;  /* 0x0000000000087947 */ /* 0x000fec0003800000 */
.L_x_10:
[----:B------:R-:W-:Y:S01]  /*0bd0*/  LOP3.LUT R27, R21, 0x80000, RZ, 0xfc, !PT ;  /* 0x00080000151b7812 */ /* 0x000fe200078efcff */
[----:B------:R-:W-:-:S07]  /*0be0*/  IMAD.MOV.U32 R26, RZ, RZ, R20 ;  /* 0x000000ffff1a7224 */ /* 0x000fce00078e0014 */
.L_x_9:
[----:B------:R-:W-:Y:S05]  /*0bf0*/  BSYNC.RECONVERGENT B2 ;  /* 0x0000000000027941 */ /* 0x000fea0003800200 */
.L_x_7:
[----:B------:R-:W-:Y:S02]  /*0c00*/  IMAD.MOV.U32 R20, RZ, RZ, R2 ;  /* 0x000000ffff147224 */ /* 0x000fe400078e0002 */
[----:B------:R-:W-:-:S04]  /*0c10*/  IMAD.MOV.U32 R21, RZ, RZ, 0x0 ;  /* 0x00000000ff157424 */ /* 0x000fc800078e00ff */
[----:B------:R-:W-:Y:S05]  /*0c20*/  RET.REL.NODEC R20 `(_Z9calc_nextPdS_S_) ;  /* 0xfffffff014f47950 */ /* 0x000fea0003c3ffff */
.L_x_12:
[----:B------:R-:W-:-:S00]  /*0c30*/  BRA `(.L_x_12) ;  /* 0xfffffffc00fc7947 */ /* 0x000fc0000383ffff */
[----:B------:R-:W-:-:S00]  /*0c40*/  NOP ;  /* 0x0000000000007918 */ /* 0x000fc00000000000 */
        /* <DEDUP_REMOVED lines=11> */
.L_x_13:


//--------------------- .nv.shared.reserved.0     --------------------------
	.section	.nv.shared.reserved.0,"aw",@nobits
	.weak		__nv_reservedSMEM_offset_0_alias
	.size		__nv_reservedSMEM_offset_0_alias, 0, 64
	.other		__nv_reservedSMEM_offset_0_alias,@"STO_CUDA_RESERVED_SHARED STV_DEFAULT"
__nv_reservedSMEM_offset_0_alias:
	.zero		0
	.zero		64


//--------------------- .nv.constant0._Z9calc_nextPdS_S_ --------------------------
	.section	.nv.constant0._Z9calc_nextPdS_S_,"a",@progbits
	.sectionflags	@""
	.align	4
.nv.constant0._Z9calc_nextPdS_S_:
	.zero		920


//--------------------- SYMBOLS --------------------------

	.type		.nv.reservedSmem.offset0,@object
	.size		.nv.reservedSmem.offset0,0x4
